	.headerflags	@"EF_CUDA_TEXMODE_UNIFIED EF_CUDA_64BIT_ADDRESS EF_CUDA_ACCELERATORS EF_CUDA_SM90 EF_CUDA_VIRTUAL_SM(EF_CUDA_SM90)"
	.elftype	@"ET_EXEC"


//--------------------- .nv.info                  --------------------------
	.section	.nv.info,"",@"SHT_CUDA_INFO"
	.align	4


	//----- nvinfo : EIATTR_REGCOUNT
	.align		4
        /*0000*/ 	.byte	0x04, 0x2f
        /*0002*/ 	.short	(.L_3 - .L_2)
	.align		4
.L_2:
        /*0004*/ 	.word	index@(triton_poi_fused__native_batch_norm_legit_no_training_add_relu_12)
        /*0008*/ 	.word	0x0000001e


	//----- nvinfo : EIATTR_MIN_STACK_SIZE
	.align		4
.L_3:
        /*000c*/ 	.byte	0x04, 0x12
        /*000e*/ 	.short	(.L_5 - .L_4)
	.align		4
.L_4:
        /*0010*/ 	.word	index@(triton_poi_fused__native_batch_norm_legit_no_training_add_relu_12)
        /*0014*/ 	.word	0x00000000


	//----- nvinfo : EIATTR_FRAME_SIZE
	.align		4
.L_5:
        /*0018*/ 	.byte	0x04, 0x11
        /*001a*/ 	.short	(.L_7 - .L_6)
	.align		4
.L_6:
        /*001c*/ 	.word	index@(triton_poi_fused__native_batch_norm_legit_no_training_add_relu_12)
        /*0020*/ 	.word	0x00000000


	//----- nvinfo : EIATTR_MIN_STACK_SIZE
	.align		4
.L_7:
        /*0024*/ 	.byte	0x04, 0x12
        /*0026*/ 	.short	(.L_9 - .L_8)
	.align		4
.L_8:
        /*0028*/ 	.word	index@(triton_poi_fused__native_batch_norm_legit_no_training_add_relu_12)
        /*002c*/ 	.word	0x00000000
.L_9:


//--------------------- .nv.info.triton_poi_fused__native_batch_norm_legit_no_training_add_relu_12 --------------------------
	.section	.nv.info.triton_poi_fused__native_batch_norm_legit_no_training_add_relu_12,"",@"SHT_CUDA_INFO"
	.sectionflags	@""
	.align	4


	//----- nvinfo : EIATTR_CUDA_API_VERSION
	.align		4
        /*0000*/ 	.byte	0x04, 0x37
        /*0002*/ 	.short	(.L_11 - .L_10)
.L_10:
        /*0004*/ 	.word	0x0000007c


	//----- nvinfo : EIATTR_KPARAM_INFO
	.align		4
.L_11:
        /*0008*/ 	.byte	0x04, 0x17
        /*000a*/ 	.short	(.L_13 - .L_12)
.L_12:
        /*000c*/ 	.word	0x00000000
        /*0010*/ 	.short	0x0007
        /*0012*/ 	.short	0x0038
        /*0014*/ 	.byte	0x00, 0xf0, 0x11, 0x00


	//----- nvinfo : EIATTR_KPARAM_INFO
	.align		4
.L_13:
        /*0018*/ 	.byte	0x04, 0x17
        /*001a*/ 	.short	(.L_15 - .L_14)
.L_14:
        /*001c*/ 	.word	0x00000000
        /*0020*/ 	.short	0x0006
        /*0022*/ 	.short	0x0030
        /*0024*/ 	.byte	0x00, 0xf4, 0x21, 0x00


	//----- nvinfo : EIATTR_KPARAM_INFO
	.align		4
.L_15:
        /*0028*/ 	.byte	0x04, 0x17
        /*002a*/ 	.short	(.L_17 - .L_16)
.L_16:
        /*002c*/ 	.word	0x00000000
        /*0030*/ 	.short	0x0005
        /*0032*/ 	.short	0x0028
        /*0034*/ 	.byte	0x00, 0xf4, 0x21, 0x00


	//----- nvinfo : EIATTR_KPARAM_INFO
	.align		4
.L_17:
        /*0038*/ 	.byte	0x04, 0x17
        /*003a*/ 	.short	(.L_19 - .L_18)
.L_18:
        /*003c*/ 	.word	0x00000000
        /*0040*/ 	.short	0x0004
        /*0042*/ 	.short	0x0020
        /*0044*/ 	.byte	0x00, 0xf4, 0x21, 0x00


	//----- nvinfo : EIATTR_KPARAM_INFO
	.align		4
.L_19:
        /*0048*/ 	.byte	0x04, 0x17
        /*004a*/ 	.short	(.L_21 - .L_20)
.L_20:
        /*004c*/ 	.word	0x00000000
        /*0050*/ 	.short	0x0003
        /*0052*/ 	.short	0x0018
        /*0054*/ 	.byte	0x00, 0xf4, 0x21, 0x00


	//----- nvinfo : EIATTR_KPARAM_INFO
	.align		4
.L_21:
        /*0058*/ 	.byte	0x04, 0x17
        /*005a*/ 	.short	(.L_23 - .L_22)
.L_22:
        /*005c*/ 	.word	0x00000000
        /*0060*/ 	.short	0x0002
        /*0062*/ 	.short	0x0010
        /*0064*/ 	.byte	0x00, 0xf4, 0x21, 0x00


	//----- nvinfo : EIATTR_KPARAM_INFO
	.align		4
.L_23:
        /*0068*/ 	.byte	0x04, 0x17
        /*006a*/ 	.short	(.L_25 - .L_24)
.L_24:
        /*006c*/ 	.word	0x00000000
        /*0070*/ 	.short	0x0001
        /*0072*/ 	.short	0x0008
        /*0074*/ 	.byte	0x00, 0xf4, 0x21, 0x00


	//----- nvinfo : EIATTR_KPARAM_INFO
	.align		4
.L_25:
        /*0078*/ 	.byte	0x04, 0x17
        /*007a*/ 	.short	(.L_27 - .L_26)
.L_26:
        /*007c*/ 	.word	0x00000000
        /*0080*/ 	.short	0x0000
        /*0082*/ 	.short	0x0000
        /*0084*/ 	.byte	0x00, 0xf4, 0x21, 0x00


	//----- nvinfo : EIATTR_SPARSE_MMA_MASK
	.align		4
.L_27:
        /*0088*/ 	.byte	0x03, 0x50
        /*008a*/ 	.short	0x0000


	//----- nvinfo : EIATTR_MAXREG_COUNT
	.align		4
        /*008c*/ 	.byte	0x03, 0x1b
        /*008e*/ 	.short	0x00ff


	//----- nvinfo : EIATTR_EXIT_INSTR_OFFSETS
	.align		4
        /*0090*/ 	.byte	0x04, 0x1c
        /*0092*/ 	.short	(.L_29 - .L_28)


	//   ....[0]....
.L_28:
        /*0094*/ 	.word	0x00000620


	//----- nvinfo : EIATTR_REQNTID
	.align		4
.L_29:
        /*0098*/ 	.byte	0x04, 0x10
        /*009a*/ 	.short	(.L_31 - .L_30)
.L_30:
        /*009c*/ 	.word	0x00000080
        /*00a0*/ 	.word	0x00000001
        /*00a4*/ 	.word	0x00000001


	//----- nvinfo : EIATTR_CBANK_PARAM_SIZE
	.align		4
.L_31:
        /*00a8*/ 	.byte	0x03, 0x19
        /*00aa*/ 	.short	0x003c


	//----- nvinfo : EIATTR_PARAM_CBANK
	.align		4
        /*00ac*/ 	.byte	0x04, 0x0a
        /*00ae*/ 	.short	(.L_33 - .L_32)
	.align		4
.L_32:
        /*00b0*/ 	.word	index@(.nv.constant0.triton_poi_fused__native_batch_norm_legit_no_training_add_relu_12)
        /*00b4*/ 	.short	0x0210
        /*00b6*/ 	.short	0x003c


	//----- nvinfo : EIATTR_SW_WAR
	.align		4
.L_33:
        /*00b8*/ 	.byte	0x04, 0x36
        /*00ba*/ 	.short	(.L_35 - .L_34)
.L_34:
        /*00bc*/ 	.word	0x00000008
.L_35:


//--------------------- .nv.callgraph             --------------------------
	.section	.nv.callgraph,"",@"SHT_CUDA_CALLGRAPH"
	.align	4
	.sectionentsize	8
	.align		4
        /*0000*/ 	.word	0x00000000
	.align		4
        /*0004*/ 	.word	0xffffffff
	.align		4
        /*0008*/ 	.word	0x00000000
	.align		4
        /*000c*/ 	.word	0xfffffffe
	.align		4
        /*0010*/ 	.word	0x00000000
	.align		4
        /*0014*/ 	.word	0xfffffffd
	.align		4
        /*0018*/ 	.word	0x00000000
	.align		4
        /*001c*/ 	.word	0xfffffffc


//--------------------- .nv.constant4             --------------------------
	.section	.nv.constant4,"a",@progbits
	.align	8
	.align		8
.nv.constant4:
        /*0000*/ 	.dword	_$_str
	.align		8
        /*0008*/ 	.dword	_$_str_$_2


//--------------------- .text.triton_poi_fused__native_batch_norm_legit_no_training_add_relu_12 --------------------------
	.section	.text.triton_poi_fused__native_batch_norm_legit_no_training_add_relu_12,"ax",@progbits
	.align	128
        .global         triton_poi_fused__native_batch_norm_legit_no_training_add_relu_12
        .type           triton_poi_fused__native_batch_norm_legit_no_training_add_relu_12,@function
        .size           triton_poi_fused__native_batch_norm_legit_no_training_add_relu_12,(.L_x_1 - triton_poi_fused__native_batch_norm_legit_no_training_add_relu_12)
        .other          triton_poi_fused__native_batch_norm_legit_no_training_add_relu_12,@"STO_CUDA_ENTRY STV_DEFAULT"
triton_poi_fused__native_batch_norm_legit_no_training_add_relu_12:
.text.triton_poi_fused__native_batch_norm_legit_no_training_add_relu_12:
[----:B------:R-:W-:Y:S01]  /*0000*/  LDC R1, c[0x0][0x28] ;  /* 0x00000a00ff017b82 */ /* 0x000fe20000000800 */
[----:B------:R-:W1:Y:S07]  /*0010*/  S2R R0, SR_TID.X ;  /* 0x0000000000007919 */ /* 0x000e6e0000002100 */
[----:B------:R-:W2:Y:S01]  /*0020*/  LDC.64 R4, c[0x0][0x220] ;  /* 0x00008800ff047b82 */ /* 0x000ea20000000a00 */
[----:B------:R-:W-:Y:S01]  /*0030*/  ULDC.64 UR4, c[0x0][0x208] ;  /* 0x0000820000047ab9 */ /* 0x000fe20000000a00 */
[----:B------:R-:W3:Y:S06]  /*0040*/  S2R R7, SR_CTAID.X ;  /* 0x0000000000077919 */ /* 0x000eec0000002500 */
[----:B------:R-:W4:Y:S08]  /*0050*/  LDC.64 R8, c[0x0][0x210] ;  /* 0x00008400ff087b82 */ /* 0x000f300000000a00 */
[----:B------:R-:W5:Y:S08]  /*0060*/  LDC.64 R12, c[0x0][0x218] ;  /* 0x00008600ff0c7b82 */ /* 0x000f700000000a00 */
[----:B------:R-:W5:Y:S01]  /*0070*/  LDC.64 R16, c[0x0][0x228] ;  /* 0x00008a00ff107b82 */ /* 0x000f620000000a00 */
[----:B-1----:R-:W-:-:S07]  /*0080*/  SHF.L.U32 R0, R0, 0x2, RZ ;  /* 0x0000000200007819 */ /* 0x002fce00000006ff */
[----:B------:R-:W1:Y:S01]  /*0090*/  LDC.64 R20, c[0x0][0x230] ;  /* 0x00008c00ff147b82 */ /* 0x000e620000000a00 */
[----:B---3--:R-:W-:Y:S02]  /*00a0*/  SHF.R.S32.HI R3, RZ, 0x16, R7 ;  /* 0x00000016ff037819 */ /* 0x008fe40000011407 */
[----:B------:R-:W-:Y:S02]  /*00b0*/  LOP3.LUT R0, R0, 0x1fc, RZ, 0xc0, !PT ;  /* 0x000001fc00007812 */ /* 0x000fe400078ec0ff */
[----:B------:R-:W-:-:S03]  /*00c0*/  SGXT R3, R3, 0x1 ;  /* 0x000000010303781a */ /* 0x000fc60000000200 */
[----:B------:R-:W3:Y:S01]  /*00d0*/  LDC.64 R24, c[0x0][0x238] ;  /* 0x00008e00ff187b82 */ /* 0x000ee20000000a00 */
[----:B------:R-:W-:-:S04]  /*00e0*/  LEA R0, R7, R0, 0x9 ;  /* 0x0000000007007211 */ /* 0x000fc800078e48ff */
[----:B------:R-:W-:-:S04]  /*00f0*/  LEA.HI R3, R3, R0, RZ, 0x6 ;  /* 0x0000000003037211 */ /* 0x000fc800078f30ff */
[----:B------:R-:W-:-:S04]  /*0100*/  LOP3.LUT R3, R3, 0xffffffc0, RZ, 0xc0, !PT ;  /* 0xffffffc003037812 */ /* 0x000fc800078ec0ff */
[----:B------:R-:W-:-:S05]  /*0110*/  IADD3 R2, R0, -R3, RZ ;  /* 0x8000000300027210 */ /* 0x000fca0007ffe0ff */
[----:B--2---:R-:W-:-:S06]  /*0120*/  IMAD.WIDE R4, R2, 0x4, R4 ;  /* 0x0000000402047825 */ /* 0x004fcc00078e0204 */
[----:B------:R-:W2:Y:S01]  /*0130*/  LDG.E.EL.128 R4, desc[UR4][R4.64] ;  /* 0x0000000404047981 */ /* 0x000ea2000c2e1d00 */
[----:B----4-:R-:W-:-:S04]  /*0140*/  IMAD.WIDE R8, R0, 0x4, R8 ;  /* 0x0000000400087825 */ /* 0x010fc800078e0208 */
[C---:B-----5:R-:W-:Y:S02]  /*0150*/  IMAD.WIDE R12, R2.reuse, 0x4, R12 ;  /* 0x00000004020c7825 */ /* 0x060fe400078e020c */
[----:B------:R-:W4:Y:S04]  /*0160*/  LDG.E.128 R8, desc[UR4][R8.64] ;  /* 0x0000000408087981 */ /* 0x000f28000c1e1d00 */
[----:B------:R-:W4:Y:S01]  /*0170*/  LDG.E.EL.128 R12, desc[UR4][R12.64] ;  /* 0x000000040c0c7981 */ /* 0x000f22000c2e1d00 */
[----:B0-----:R-:W-:-:S04]  /*0180*/  IMAD.WIDE R16, R2, 0x4, R16 ;  /* 0x0000000402107825 */ /* 0x001fc800078e0210 */
[----:B-1----:R-:W-:Y:S02]  /*0190*/  IMAD.WIDE R20, R2, 0x4, R20 ;  /* 0x0000000402147825 */ /* 0x002fe400078e0214 */
[----:B------:R-:W5:Y:S02]  /*01a0*/  LDG.E.EL.128 R16, desc[UR4][R16.64] ;  /* 0x0000000410107981 */ /* 0x000f64000c2e1d00 */
[----:B---3--:R-:W-:Y:S02]  /*01b0*/  IMAD.WIDE R24, R0, 0x4, R24 ;  /* 0x0000000400187825 */ /* 0x008fe400078e0218 */
[----:B------:R-:W5:Y:S04]  /*01c0*/  LDG.E.EL.128 R20, desc[UR4][R20.64] ;  /* 0x0000000414147981 */ /* 0x000f68000c2e1d00 */
[----:B------:R-:W3:Y:S01]  /*01d0*/  LDG.E.128 R24, desc[UR4][R24.64] ;  /* 0x0000000418187981 */ /* 0x000ee2000c1e1d00 */
[----:B--2---:R-:W-:Y:S01]  /*01e0*/  FADD R2, R4, 9.9999997473787516356e-06 ;  /* 0x3727c5ac04027421 */ /* 0x004fe20000000000 */
[----:B------:R-:W-:-:S05]  /*01f0*/  FADD R3, R5, 9.9999997473787516356e-06 ;  /* 0x3727c5ac05037421 */ /* 0x000fca0000000000 */
[----:B------:R-:W0:Y:S01]  /*0200*/  MUFU.SQRT R2, R2 ;  /* 0x0000000200027308 */ /* 0x000e220000002000 */
[----:B------:R-:W-:Y:S01]  /*0210*/  FADD R6, R6, 9.9999997473787516356e-06 ;  /* 0x3727c5ac06067421 */ /* 0x000fe20000000000 */
[----:B------:R-:W-:-:S06]  /*0220*/  FADD R7, R7, 9.9999997473787516356e-06 ;  /* 0x3727c5ac07077421 */ /* 0x000fcc0000000000 */
[----:B------:R-:W1:Y:S08]  /*0230*/  MUFU.SQRT R3, R3 ;  /* 0x0000000300037308 */ /* 0x000e700000002000 */
[----:B------:R2:W3:Y:S01]  /*0240*/  MUFU.SQRT R4, R6 ;  /* 0x0000000600047308 */ /* 0x0004e20000002000 */
[----:B0-----:R-:W-:-:S07]  /*0250*/  FSETP.GT.AND P6, PT, R2, 8.50705917302346158658e+37, PT ;  /* 0x7e8000000200780b */ /* 0x001fce0003fc4000 */
[----:B------:R0:W4:Y:S01]  /*0260*/  MUFU.SQRT R5, R7 ;  /* 0x0000000700057308 */ /* 0x0001220000002000 */
[----:B--2---:R-:W-:Y:S01]  /*0270*/  HFMA2.MMA R6, -RZ, RZ, 1.625, 0 ;  /* 0x3e800000ff067435 */ /* 0x004fe200000001ff */
[C---:B-1----:R-:W-:Y:S02]  /*0280*/  FSETP.GT.AND P4, PT, R3.reuse, 8.50705917302346158658e+37, PT ;  /* 0x7e8000000300780b */ /* 0x042fe40003f84000 */
[----:B------:R-:W-:Y:S02]  /*0290*/  FSETP.GEU.AND P5, PT, R2, 1.175494350822287508e-38, PT ;  /* 0x008000000200780b */ /* 0x000fe40003fae000 */
[----:B------:R-:W-:Y:S02]  /*02a0*/  FSETP.GEU.AND P3, PT, R3, 1.175494350822287508e-38, PT ;  /* 0x008000000300780b */ /* 0x000fe40003f6e000 */
[----:B---3--:R-:W-:Y:S01]  /*02b0*/  FSETP.GT.AND P2, PT, R4, 8.50705917302346158658e+37, PT ;  /* 0x7e8000000400780b */ /* 0x008fe20003f44000 */
[----:B------:R-:W-:Y:S01]  /*02c0*/  @P6 FMUL R2, R2, 0.25 ;  /* 0x3e80000002026820 */ /* 0x000fe20000400000 */
[----:B------:R-:W-:-:S02]  /*02d0*/  FSETP.GEU.AND P0, PT, R4, 1.175494350822287508e-38, PT ;  /* 0x008000000400780b */ /* 0x000fc40003f0e000 */
[----:B0-----:R-:W-:Y:S02]  /*02e0*/  FSEL R7, R6, 1, P6 ;  /* 0x3f80000006077808 */ /* 0x001fe40003000000 */
[C---:B----4-:R-:W-:Y:S02]  /*02f0*/  FSETP.GT.AND P1, PT, R5.reuse, 8.50705917302346158658e+37, PT ;  /* 0x7e8000000500780b */ /* 0x050fe40003f24000 */
[----:B------:R-:W-:Y:S01]  /*0300*/  FSETP.GEU.AND P6, PT, R5, 1.175494350822287508e-38, PT ;  /* 0x008000000500780b */ /* 0x000fe20003fce000 */
[----:B------:R-:W-:Y:S01]  /*0310*/  @P4 FMUL R3, R3, 0.25 ;  /* 0x3e80000003034820 */ /* 0x000fe20000400000 */
[----:B------:R-:W-:-:S03]  /*0320*/  @!P5 FMUL R2, R2, 16777216 ;  /* 0x4b8000000202d820 */ /* 0x000fc60000400000 */
[----:B------:R-:W-:Y:S01]  /*0330*/  @!P3 FMUL R3, R3, 16777216 ;  /* 0x4b8000000303b820 */ /* 0x000fe20000400000 */
[----:B------:R-:W-:-:S05]  /*0340*/  @P2 FMUL R4, R4, 0.25 ;  /* 0x3e80000004042820 */ /* 0x000fca0000400000 */
[----:B------:R-:W-:Y:S01]  /*0350*/  @P1 FMUL R5, R5, 0.25 ;  /* 0x3e80000005051820 */ /* 0x000fe20000400000 */
[----:B------:R-:W0:Y:S01]  /*0360*/  MUFU.RCP R2, R2 ;  /* 0x0000000200027308 */ /* 0x000e220000001000 */
[----:B------:R-:W-:Y:S02]  /*0370*/  @!P0 FMUL R4, R4, 16777216 ;  /* 0x4b80000004048820 */ /* 0x000fe40000400000 */
[----:B------:R-:W-:-:S05]  /*0380*/  @!P6 FMUL R5, R5, 16777216 ;  /* 0x4b8000000505e820 */ /* 0x000fca0000400000 */
[----:B------:R-:W1:Y:S01]  /*0390*/  MUFU.RCP R3, R3 ;  /* 0x0000000300037308 */ /* 0x000e620000001000 */
[----:B------:R-:W-:Y:S01]  /*03a0*/  FADD R10, R10, -R14 ;  /* 0x8000000e0a0a7221 */ /* 0x000fe20000000000 */
[----:B------:R-:W-:Y:S01]  /*03b0*/  FSEL R14, R6, 1, P4 ;  /* 0x3f800000060e7808 */ /* 0x000fe20002000000 */
[----:B------:R-:W-:-:S05]  /*03c0*/  FADD R9, R9, -R13 ;  /* 0x8000000d09097221 */ /* 0x000fca0000000000 */
[----:B------:R-:W2:Y:S01]  /*03d0*/  MUFU.RCP R4, R4 ;  /* 0x0000000400047308 */ /* 0x000ea20000001000 */
[----:B------:R-:W-:Y:S01]  /*03e0*/  @!P5 FMUL R7, R7, 16777216 ;  /* 0x4b8000000707d820 */ /* 0x000fe20000400000 */
[----:B------:R-:W-:Y:S01]  /*03f0*/  @!P3 FMUL R14, R14, 16777216 ;  /* 0x4b8000000e0eb820 */ /* 0x000fe20000400000 */
[----:B------:R-:W-:-:S05]  /*0400*/  FSEL R13, R6, 1, P2 ;  /* 0x3f800000060d7808 */ /* 0x000fca0001000000 */
[----:B------:R-:W3:Y:S01]  /*0410*/  MUFU.RCP R5, R5 ;  /* 0x0000000500057308 */ /* 0x000ee20000001000 */
[----:B------:R-:W-:Y:S01]  /*0420*/  FSEL R6, R6, 1, P1 ;  /* 0x3f80000006067808 */ /* 0x000fe20000800000 */
[----:B0-----:R-:W-:Y:S01]  /*0430*/  FMUL R7, R2, R7 ;  /* 0x0000000702077220 */ /* 0x001fe20000400000 */
[----:B-1----:R-:W-:Y:S01]  /*0440*/  FMUL R14, R3, R14 ;  /* 0x0000000e030e7220 */ /* 0x002fe20000400000 */
[----:B------:R-:W-:Y:S01]  /*0450*/  @!P0 FMUL R13, R13, 16777216 ;  /* 0x4b8000000d0d8820 */ /* 0x000fe20000400000 */
[----:B------:R-:W0:Y:S01]  /*0460*/  LDC.64 R2, c[0x0][0x240] ;  /* 0x00009000ff027b82 */ /* 0x000e220000000a00 */
[----:B------:R-:W-:Y:S01]  /*0470*/  @!P6 FMUL R6, R6, 16777216 ;  /* 0x4b8000000606e820 */ /* 0x000fe20000400000 */
[----:B------:R-:W-:Y:S01]  /*0480*/  FADD R11, R11, -R15 ;  /* 0x8000000f0b0b7221 */ /* 0x000fe20000000000 */
[----:B------:R-:W-:Y:S01]  /*0490*/  FADD R8, R8, -R12 ;  /* 0x8000000c08087221 */ /* 0x000fe20000000000 */
[----:B--2---:R-:W-:Y:S01]  /*04a0*/  FMUL R13, R4, R13 ;  /* 0x0000000d040d7220 */ /* 0x004fe20000400000 */
[----:B------:R-:W-:Y:S01]  /*04b0*/  FMUL R14, R14, R9 ;  /* 0x000000090e0e7220 */ /* 0x000fe20000400000 */
[----:B---3--:R-:W-:Y:S01]  /*04c0*/  FMUL R6, R5, R6 ;  /* 0x0000000605067220 */ /* 0x008fe20000400000 */
[----:B------:R-:W-:Y:S01]  /*04d0*/  FMUL R7, R7, R8 ;  /* 0x0000000807077220 */ /* 0x000fe20000400000 */
[----:B------:R-:W-:-:S02]  /*04e0*/  FMUL R13, R13, R10 ;  /* 0x0000000a0d0d7220 */ /* 0x000fc40000400000 */
[----:B------:R-:W-:Y:S01]  /*04f0*/  FMUL R6, R6, R11 ;  /* 0x0000000b06067220 */ /* 0x000fe20000400000 */
[----:B-----5:R-:W-:Y:S01]  /*0500*/  FFMA R7, R16, R7, R20 ;  /* 0x0000000710077223 */ /* 0x020fe20000000014 */
[----:B------:R-:W-:Y:S01]  /*0510*/  FFMA R14, R17, R14, R21 ;  /* 0x0000000e110e7223 */ /* 0x000fe20000000015 */
[----:B------:R-:W-:Y:S01]  /*0520*/  FFMA R13, R18, R13, R22 ;  /* 0x0000000d120d7223 */ /* 0x000fe20000000016 */
[----:B------:R-:W-:Y:S02]  /*0530*/  FFMA R6, R19, R6, R23 ;  /* 0x0000000613067223 */ /* 0x000fe40000000017 */
[----:B------:R-:W-:Y:S01]  /*0540*/  FSETP.GEU.AND P3, PT, R7, -R24, PT ;  /* 0x800000180700720b */ /* 0x000fe20003f6e000 */
[----:B------:R-:W-:Y:S01]  /*0550*/  FADD R7, R24, R7 ;  /* 0x0000000718077221 */ /* 0x000fe20000000000 */
[----:B------:R-:W-:Y:S01]  /*0560*/  FSETP.GEU.AND P2, PT, R14, -R25, PT ;  /* 0x800000190e00720b */ /* 0x000fe20003f4e000 */
[----:B------:R-:W-:Y:S01]  /*0570*/  FADD R14, R25, R14 ;  /* 0x0000000e190e7221 */ /* 0x000fe20000000000 */
[----:B------:R-:W-:Y:S01]  /*0580*/  FSETP.GEU.AND P1, PT, R13, -R26, PT ;  /* 0x8000001a0d00720b */ /* 0x000fe20003f2e000 */
[----:B------:R-:W-:Y:S01]  /*0590*/  FADD R13, R26, R13 ;  /* 0x0000000d1a0d7221 */ /* 0x000fe20000000000 */
[----:B------:R-:W-:Y:S01]  /*05a0*/  FSETP.GEU.AND P0, PT, R6, -R27, PT ;  /* 0x8000001b0600720b */ /* 0x000fe20003f0e000 */
[----:B------:R-:W-:Y:S01]  /*05b0*/  FADD R6, R27, R6 ;  /* 0x000000061b067221 */ /* 0x000fe20000000000 */
[----:B0-----:R-:W-:Y:S01]  /*05c0*/  IMAD.WIDE R2, R0, 0x4, R2 ;  /* 0x0000000400027825 */ /* 0x001fe200078e0202 */
[----:B------:R-:W-:-:S02]  /*05d0*/  SEL R8, R7, RZ, P3 ;  /* 0x000000ff07087207 */ /* 0x000fc40001800000 */
[----:B------:R-:W-:Y:S02]  /*05e0*/  SEL R9, R14, RZ, P2 ;  /* 0x000000ff0e097207 */ /* 0x000fe40001000000 */
[----:B------:R-:W-:Y:S02]  /*05f0*/  SEL R10, R13, RZ, P1 ;  /* 0x000000ff0d0a7207 */ /* 0x000fe40000800000 */
[----:B------:R-:W-:-:S05]  /*0600*/  SEL R11, R6, RZ, P0 ;  /* 0x000000ff060b7207 */ /* 0x000fca0000000000 */
[----:B------:R-:W-:Y:S01]  /*0610*/  STG.E.128 desc[UR4][R2.64], R8 ;  /* 0x0000000802007986 */ /* 0x000fe2000c101d04 */
[----:B------:R-:W-:Y:S05]  /*0620*/  EXIT ;  /* 0x000000000000794d */ /* 0x000fea0003800000 */
.L_x_0:
[----:B------:R-:W-:-:S00]  /*0630*/  BRA `(.L_x_0) ;  /* 0xfffffffc00fc7947 */ /* 0x000fc0000383ffff */
[----:B------:R-:W-:-:S00]  /*0640*/  NOP ;  /* 0x0000000000007918 */ /* 0x000fc00000000000 */
        /* <DEDUP_REMOVED lines=11> */
.L_x_1:


//--------------------- .nv.global.init           --------------------------
	.section	.nv.global.init,"aw",@progbits
.nv.global.init:
	.type		_$_str,@object
	.size		_$_str,(_$_str_$_2 - _$_str)
_$_str:
        /*0000*/ 	.byte	0x5f, 0x5f, 0x43, 0x55, 0x44, 0x41, 0x5f, 0x46, 0x54, 0x5a, 0x00
	.type		_$_str_$_2,@object
	.size		_$_str_$_2,(.L_1 - _$_str_$_2)
_$_str_$_2:
        /*000b*/ 	.byte	0x5f, 0x5f, 0x43, 0x55, 0x44, 0x41, 0x5f, 0x50, 0x52, 0x45, 0x43, 0x5f, 0x53, 0x51, 0x52, 0x54
        /*001b*/ 	.byte	0x00
.L_1:


//--------------------- .nv.constant0.triton_poi_fused__native_batch_norm_legit_no_training_add_relu_12 --------------------------
	.section	.nv.constant0.triton_poi_fused__native_batch_norm_legit_no_training_add_relu_12,"a",@progbits
	.sectionflags	@""
	.align	4
.nv.constant0.triton_poi_fused__native_batch_norm_legit_no_training_add_relu_12:
	.zero		588
